	.headerflags	@"EF_CUDA_TEXMODE_UNIFIED EF_CUDA_64BIT_ADDRESS EF_CUDA_ACCELERATORS EF_CUDA_SM90 EF_CUDA_VIRTUAL_SM(EF_CUDA_SM90)"
	.elftype	@"ET_EXEC"


//--------------------- .nv.info                  --------------------------
	.section	.nv.info,"",@"SHT_CUDA_INFO"
	.align	4


	//----- nvinfo : EIATTR_REGCOUNT
	.align		4
        /*0000*/ 	.byte	0x04, 0x2f
        /*0002*/ 	.short	(.L_1 - .L_0)
	.align		4
.L_0:
        /*0004*/ 	.word	index@(triton_poi_fused_sigmoid_1)
        /*0008*/ 	.word	0x0000000c


	//----- nvinfo : EIATTR_MIN_STACK_SIZE
	.align		4
.L_1:
        /*000c*/ 	.byte	0x04, 0x12
        /*000e*/ 	.short	(.L_3 - .L_2)
	.align		4
.L_2:
        /*0010*/ 	.word	index@(triton_poi_fused_sigmoid_1)
        /*0014*/ 	.word	0x00000000


	//----- nvinfo : EIATTR_FRAME_SIZE
	.align		4
.L_3:
        /*0018*/ 	.byte	0x04, 0x11
        /*001a*/ 	.short	(.L_5 - .L_4)
	.align		4
.L_4:
        /*001c*/ 	.word	index@(triton_poi_fused_sigmoid_1)
        /*0020*/ 	.word	0x00000000


	//----- nvinfo : EIATTR_MIN_STACK_SIZE
	.align		4
.L_5:
        /*0024*/ 	.byte	0x04, 0x12
        /*0026*/ 	.short	(.L_7 - .L_6)
	.align		4
.L_6:
        /*0028*/ 	.word	index@(triton_poi_fused_sigmoid_1)
        /*002c*/ 	.word	0x00000000
.L_7:


//--------------------- .nv.info.triton_poi_fused_sigmoid_1 --------------------------
	.section	.nv.info.triton_poi_fused_sigmoid_1,"",@"SHT_CUDA_INFO"
	.sectionflags	@""
	.align	4


	//----- nvinfo : EIATTR_CUDA_API_VERSION
	.align		4
        /*0000*/ 	.byte	0x04, 0x37
        /*0002*/ 	.short	(.L_9 - .L_8)
.L_8:
        /*0004*/ 	.word	0x0000007c


	//----- nvinfo : EIATTR_KPARAM_INFO
	.align		4
.L_9:
        /*0008*/ 	.byte	0x04, 0x17
        /*000a*/ 	.short	(.L_11 - .L_10)
.L_10:
        /*000c*/ 	.word	0x00000000
        /*0010*/ 	.short	0x0002
        /*0012*/ 	.short	0x0010
        /*0014*/ 	.byte	0x00, 0xf0, 0x11, 0x00


	//----- nvinfo : EIATTR_KPARAM_INFO
	.align		4
.L_11:
        /*0018*/ 	.byte	0x04, 0x17
        /*001a*/ 	.short	(.L_13 - .L_12)
.L_12:
        /*001c*/ 	.word	0x00000000
        /*0020*/ 	.short	0x0001
        /*0022*/ 	.short	0x0008
        /*0024*/ 	.byte	0x00, 0xf4, 0x21, 0x00


	//----- nvinfo : EIATTR_KPARAM_INFO
	.align		4
.L_13:
        /*0028*/ 	.byte	0x04, 0x17
        /*002a*/ 	.short	(.L_15 - .L_14)
.L_14:
        /*002c*/ 	.word	0x00000000
        /*0030*/ 	.short	0x0000
        /*0032*/ 	.short	0x0000
        /*0034*/ 	.byte	0x00, 0xf4, 0x21, 0x00


	//----- nvinfo : EIATTR_SPARSE_MMA_MASK
	.align		4
.L_15:
        /*0038*/ 	.byte	0x03, 0x50
        /*003a*/ 	.short	0x0000


	//----- nvinfo : EIATTR_MAXREG_COUNT
	.align		4
        /*003c*/ 	.byte	0x03, 0x1b
        /*003e*/ 	.short	0x00ff


	//----- nvinfo : EIATTR_EXIT_INSTR_OFFSETS
	.align		4
        /*0040*/ 	.byte	0x04, 0x1c
        /*0042*/ 	.short	(.L_17 - .L_16)


	//   ....[0]....
.L_16:
        /*0044*/ 	.word	0x000002d0


	//   ....[1]....
        /*0048*/ 	.word	0x000002f0


	//----- nvinfo : EIATTR_REQNTID
	.align		4
.L_17:
        /*004c*/ 	.byte	0x04, 0x10
        /*004e*/ 	.short	(.L_19 - .L_18)
.L_18:
        /*0050*/ 	.word	0x00000080
        /*0054*/ 	.word	0x00000001
        /*0058*/ 	.word	0x00000001


	//----- nvinfo : EIATTR_CBANK_PARAM_SIZE
	.align		4
.L_19:
        /*005c*/ 	.byte	0x03, 0x19
        /*005e*/ 	.short	0x0014


	//----- nvinfo : EIATTR_PARAM_CBANK
	.align		4
        /*0060*/ 	.byte	0x04, 0x0a
        /*0062*/ 	.short	(.L_21 - .L_20)
	.align		4
.L_20:
        /*0064*/ 	.word	index@(.nv.constant0.triton_poi_fused_sigmoid_1)
        /*0068*/ 	.short	0x0210
        /*006a*/ 	.short	0x0014


	//----- nvinfo : EIATTR_SW_WAR
	.align		4
.L_21:
        /*006c*/ 	.byte	0x04, 0x36
        /*006e*/ 	.short	(.L_23 - .L_22)
.L_22:
        /*0070*/ 	.word	0x00000008
.L_23:


//--------------------- .nv.callgraph             --------------------------
	.section	.nv.callgraph,"",@"SHT_CUDA_CALLGRAPH"
	.align	4
	.sectionentsize	8
	.align		4
        /*0000*/ 	.word	0x00000000
	.align		4
        /*0004*/ 	.word	0xffffffff
	.align		4
        /*0008*/ 	.word	0x00000000
	.align		4
        /*000c*/ 	.word	0xfffffffe
	.align		4
        /*0010*/ 	.word	0x00000000
	.align		4
        /*0014*/ 	.word	0xfffffffd
	.align		4
        /*0018*/ 	.word	0x00000000
	.align		4
        /*001c*/ 	.word	0xfffffffc


//--------------------- .text.triton_poi_fused_sigmoid_1 --------------------------
	.section	.text.triton_poi_fused_sigmoid_1,"ax",@progbits
	.align	128
        .global         triton_poi_fused_sigmoid_1
        .type           triton_poi_fused_sigmoid_1,@function
        .size           triton_poi_fused_sigmoid_1,(.L_x_1 - triton_poi_fused_sigmoid_1)
        .other          triton_poi_fused_sigmoid_1,@"STO_CUDA_ENTRY STV_DEFAULT"
triton_poi_fused_sigmoid_1:
.text.triton_poi_fused_sigmoid_1:
[----:B------:R-:W0:Y:S02]  /*0000*/  LDC R1, c[0x0][0x28] ;  /* 0x00000a00ff017b82 */ /* 0x000e240000000800 */
[----:B------:R-:W1:Y:S01]  /*0010*/  S2R R0, SR_TID.X ;  /* 0x0000000000007919 */ /* 0x000e620000002100 */
[----:B------:R-:W2:Y:S01]  /*0020*/  LDC.64 R2, c[0x0][0x210] ;  /* 0x00008400ff027b82 */ /* 0x000ea20000000a00 */
[----:B------:R-:W-:Y:S01]  /*0030*/  ULDC.64 UR4, c[0x0][0x208] ;  /* 0x0000820000047ab9 */ /* 0x000fe20000000a00 */
[----:B------:R-:W3:Y:S01]  /*0040*/  S2R R5, SR_CTAID.X ;  /* 0x0000000000057919 */ /* 0x000ee20000002500 */
[----:B-1----:R-:W-:-:S04]  /*0050*/  SHF.L.U32 R0, R0, 0x1, RZ ;  /* 0x0000000100007819 */ /* 0x002fc800000006ff */
[----:B------:R-:W-:-:S04]  /*0060*/  LOP3.LUT R0, R0, 0xfe, RZ, 0xc0, !PT ;  /* 0x000000fe00007812 */ /* 0x000fc800078ec0ff */
[----:B---3--:R-:W-:-:S04]  /*0070*/  LEA R5, R5, R0, 0x8 ;  /* 0x0000000005057211 */ /* 0x008fc800078e40ff */
[C---:B------:R-:W-:Y:S01]  /*0080*/  ISETP.GE.AND P0, PT, R5.reuse, 0x240, PT ;  /* 0x000002400500780c */ /* 0x040fe20003f06270 */
[----:B------:R-:W-:-:S05]  /*0090*/  IMAD.HI R0, R5, 0x38e38e39, RZ ;  /* 0x38e38e3905007827 */ /* 0x000fca00078e02ff */
[----:B------:R-:W-:-:S04]  /*00a0*/  SHF.R.U32.HI R7, RZ, 0x1f, R0 ;  /* 0x0000001fff077819 */ /* 0x000fc80000011600 */
[----:B------:R-:W-:-:S05]  /*00b0*/  LEA.HI.SX32 R0, R0, R7, 0x1b ;  /* 0x0000000700007211 */ /* 0x000fca00078fdaff */
[----:B------:R-:W-:-:S04]  /*00c0*/  IMAD R7, R0, -0x90, R5 ;  /* 0xffffff7000077824 */ /* 0x000fc800078e0205 */
[----:B------:R-:W-:-:S05]  /*00d0*/  IMAD R7, R0, 0x1b0, R7 ;  /* 0x000001b000077824 */ /* 0x000fca00078e0207 */
[----:B------:R-:W-:-:S05]  /*00e0*/  IADD3 R7, R7, 0x120, RZ ;  /* 0x0000012007077810 */ /* 0x000fca0007ffe0ff */
[----:B--2---:R-:W-:Y:S01]  /*00f0*/  IMAD.WIDE R2, R7, 0x4, R2 ;  /* 0x0000000407027825 */ /* 0x004fe200078e0202 */
[----:B------:R-:W-:-:S06]  /*0100*/  CS2R R6, SRZ ;  /* 0x0000000000067805 */ /* 0x000fcc000001ff00 */
[----:B------:R1:W2:Y:S01]  /*0110*/  @!P0 LDG.E.64 R6, desc[UR4][R2.64] ;  /* 0x0000000402068981 */ /* 0x0002a2000c1e1b00 */
[----:B------:R-:W-:Y:S01]  /*0120*/  HFMA2.MMA R9, -RZ, RZ, 1.625, 0 ;  /* 0x3e800000ff097435 */ /* 0x000fe200000001ff */
[----:B-1----:R-:W1:Y:S02]  /*0130*/  LDC.64 R2, c[0x0][0x218] ;  /* 0x00008600ff027b82 */ /* 0x002e640000000a00 */
[----:B-1----:R-:W-:-:S04]  /*0140*/  IMAD.WIDE R2, R5, 0x4, R2 ;  /* 0x0000000405027825 */ /* 0x002fc800078e0202 */
[----:B--2---:R-:W-:Y:S01]  /*0150*/  FADD R6, RZ, -R6 ;  /* 0x80000006ff067221 */ /* 0x004fe20000000000 */
[----:B------:R-:W-:-:S03]  /*0160*/  FADD R7, RZ, -R7 ;  /* 0x80000007ff077221 */ /* 0x000fc60000000000 */
[----:B------:R-:W-:Y:S01]  /*0170*/  FMUL R6, R6, 1.4426950216293334961 ;  /* 0x3fb8aa3b06067820 */ /* 0x000fe20000400000 */
[----:B------:R-:W-:-:S04]  /*0180*/  FMUL R7, R7, 1.4426950216293334961 ;  /* 0x3fb8aa3b07077820 */ /* 0x000fc80000400000 */
[----:B------:R-:W-:Y:S02]  /*0190*/  FSETP.GEU.AND P1, PT, R6, -126, PT ;  /* 0xc2fc00000600780b */ /* 0x000fe40003f2e000 */
[----:B------:R-:W-:-:S11]  /*01a0*/  FSETP.GEU.AND P2, PT, R7, -126, PT ;  /* 0xc2fc00000700780b */ /* 0x000fd60003f4e000 */
[----:B------:R-:W-:Y:S02]  /*01b0*/  @!P1 FMUL R6, R6, 0.5 ;  /* 0x3f00000006069820 */ /* 0x000fe40000400000 */
[----:B------:R-:W-:Y:S02]  /*01c0*/  @!P2 FMUL R7, R7, 0.5 ;  /* 0x3f0000000707a820 */ /* 0x000fe40000400000 */
[----:B------:R-:W1:Y:S08]  /*01d0*/  MUFU.EX2 R0, R6 ;  /* 0x0000000600007308 */ /* 0x000e700000000800 */
[----:B------:R-:W2:Y:S01]  /*01e0*/  MUFU.EX2 R4, R7 ;  /* 0x0000000700047308 */ /* 0x000ea20000000800 */
[----:B-1----:R-:W-:-:S04]  /*01f0*/  @!P1 FMUL R0, R0, R0 ;  /* 0x0000000000009220 */ /* 0x002fc80000400000 */
[----:B------:R-:W-:Y:S01]  /*0200*/  FADD R0, R0, 1 ;  /* 0x3f80000000007421 */ /* 0x000fe20000000000 */
[----:B--2---:R-:W-:-:S04]  /*0210*/  @!P2 FMUL R4, R4, R4 ;  /* 0x000000040404a220 */ /* 0x004fc80000400000 */
[----:B------:R-:W-:Y:S01]  /*0220*/  FSETP.GT.AND P1, PT, R0, 8.50705917302346158658e+37, PT ;  /* 0x7e8000000000780b */ /* 0x000fe20003f24000 */
[----:B------:R-:W-:-:S03]  /*0230*/  FADD R4, R4, 1 ;  /* 0x3f80000004047421 */ /* 0x000fc60000000000 */
[----:B------:R-:W-:Y:S02]  /*0240*/  FSEL R7, R9, 1, P1 ;  /* 0x3f80000009077808 */ /* 0x000fe40000800000 */
[----:B------:R-:W-:-:S04]  /*0250*/  FSETP.GT.AND P2, PT, R4, 8.50705917302346158658e+37, PT ;  /* 0x7e8000000400780b */ /* 0x000fc80003f44000 */
[----:B------:R-:W-:-:S03]  /*0260*/  FSEL R9, R9, 1, P2 ;  /* 0x3f80000009097808 */ /* 0x000fc60001000000 */
[----:B------:R-:W-:-:S06]  /*0270*/  @P1 FMUL R0, R0, 0.25 ;  /* 0x3e80000000001820 */ /* 0x000fcc0000400000 */
[----:B------:R-:W1:Y:S01]  /*0280*/  MUFU.RCP R0, R0 ;  /* 0x0000000000007308 */ /* 0x000e620000001000 */
[----:B------:R-:W-:-:S07]  /*0290*/  @P2 FMUL R4, R4, 0.25 ;  /* 0x3e80000004042820 */ /* 0x000fce0000400000 */
[----:B------:R-:W2:Y:S01]  /*02a0*/  MUFU.RCP R4, R4 ;  /* 0x0000000400047308 */ /* 0x000ea20000001000 */
[----:B-1----:R-:W-:Y:S01]  /*02b0*/  FMUL R8, R0, R7 ;  /* 0x0000000700087220 */ /* 0x002fe20000400000 */
[----:B--2---:R-:W-:Y:S01]  /*02c0*/  FMUL R9, R4, R9 ;  /* 0x0000000904097220 */ /* 0x004fe20000400000 */
[----:B------:R-:W-:Y:S06]  /*02d0*/  @P0 EXIT ;  /* 0x000000000000094d */ /* 0x000fec0003800000 */
[----:B------:R-:W-:Y:S01]  /*02e0*/  STG.E.64 desc[UR4][R2.64], R8 ;  /* 0x0000000802007986 */ /* 0x000fe2000c101b04 */
[----:B------:R-:W-:Y:S05]  /*02f0*/  EXIT ;  /* 0x000000000000794d */ /* 0x000fea0003800000 */
.L_x_0:
[----:B------:R-:W-:-:S00]  /*0300*/  BRA `(.L_x_0) ;  /* 0xfffffffc00fc7947 */ /* 0x000fc0000383ffff */
[----:B------:R-:W-:-:S00]  /*0310*/  NOP ;  /* 0x0000000000007918 */ /* 0x000fc00000000000 */
        /* <DEDUP_REMOVED lines=14> */
.L_x_1:


//--------------------- .nv.constant0.triton_poi_fused_sigmoid_1 --------------------------
	.section	.nv.constant0.triton_poi_fused_sigmoid_1,"a",@progbits
	.sectionflags	@""
	.align	4
.nv.constant0.triton_poi_fused_sigmoid_1:
	.zero		548
